//
// Generated by NVIDIA NVVM Compiler
//
// Compiler Build ID: CL-36424714
// Cuda compilation tools, release 13.0, V13.0.88
// Based on NVVM 20.0.0
//

.version 9.0
.target sm_100
.address_size 64

	// .globl	_Z13getMax_globalPjS_i
// _ZZ12getMax_localPjS_iE5s_max has been demoted
// _ZZ13getMax_binaryPjS_iE6s_data has been demoted

.visible .entry _Z13getMax_globalPjS_i(
	.param .u64 .ptr .align 1 _Z13getMax_globalPjS_i_param_0,
	.param .u64 .ptr .align 1 _Z13getMax_globalPjS_i_param_1,
	.param .u32 _Z13getMax_globalPjS_i_param_2
)
{
	.reg .pred 	%p<2>;
	.reg .b32 	%r<8>;
	.reg .b64 	%rd<7>;

	ld.param.u64 	%rd1, [_Z13getMax_globalPjS_i_param_0];
	ld.param.u64 	%rd2, [_Z13getMax_globalPjS_i_param_1];
	ld.param.u32 	%r2, [_Z13getMax_globalPjS_i_param_2];
	mov.u32 	%r3, %ctaid.x;
	mov.u32 	%r4, %ntid.x;
	mov.u32 	%r5, %tid.x;
	mad.lo.s32 	%r1, %r3, %r4, %r5;
	setp.ge.s32 	%p1, %r1, %r2;
	@%p1 bra 	$L__BB0_2;
	cvta.to.global.u64 	%rd3, %rd1;
	cvta.to.global.u64 	%rd4, %rd2;
	mul.wide.s32 	%rd5, %r1, 4;
	add.s64 	%rd6, %rd3, %rd5;
	ld.global.u32 	%r6, [%rd6];
	atom.global.max.u32 	%r7, [%rd4], %r6;
$L__BB0_2:
	ret;

}
	// .globl	_Z12getMax_localPjS_i
.visible .entry _Z12getMax_localPjS_i(
	.param .u64 .ptr .align 1 _Z12getMax_localPjS_i_param_0,
	.param .u64 .ptr .align 1 _Z12getMax_localPjS_i_param_1,
	.param .u32 _Z12getMax_localPjS_i_param_2
)
{
	.reg .pred 	%p<3>;
	.reg .b32 	%r<10>;
	.reg .b64 	%rd<7>;
	// demoted variable
	.shared .align 4 .u32 _ZZ12getMax_localPjS_iE5s_max;
	ld.param.u64 	%rd1, [_Z12getMax_localPjS_i_param_0];
	ld.param.u64 	%rd2, [_Z12getMax_localPjS_i_param_1];
	mov.u32 	%r1, %tid.x;
	setp.ne.s32 	%p1, %r1, 0;
	@%p1 bra 	$L__BB1_2;
	mov.b32 	%r2, 0;
	st.shared.u32 	[_ZZ12getMax_localPjS_iE5s_max], %r2;
$L__BB1_2:
	setp.ne.s32 	%p2, %r1, 0;
	mov.u32 	%r3, %ntid.x;
	mov.u32 	%r4, %ctaid.x;
	mad.lo.s32 	%r5, %r4, %r3, %r1;
	cvta.to.global.u64 	%rd3, %rd1;
	mul.wide.s32 	%rd4, %r5, 4;
	add.s64 	%rd5, %rd3, %rd4;
	ld.global.u32 	%r6, [%rd5];
	atom.shared.max.u32 	%r7, [_ZZ12getMax_localPjS_iE5s_max], %r6;
	bar.sync 	0;
	@%p2 bra 	$L__BB1_4;
	ld.shared.u32 	%r8, [_ZZ12getMax_localPjS_iE5s_max];
	cvta.to.global.u64 	%rd6, %rd2;
	atom.global.max.u32 	%r9, [%rd6], %r8;
$L__BB1_4:
	ret;

}
	// .globl	_Z13getMax_binaryPjS_i
.visible .entry _Z13getMax_binaryPjS_i(
	.param .u64 .ptr .align 1 _Z13getMax_binaryPjS_i_param_0,
	.param .u64 .ptr .align 1 _Z13getMax_binaryPjS_i_param_1,
	.param .u32 _Z13getMax_binaryPjS_i_param_2
)
{
	.reg .pred 	%p<18>;
	.reg .b32 	%r<27>;
	.reg .b64 	%rd<7>;
	// demoted variable
	.shared .align 4 .b8 _ZZ13getMax_binaryPjS_iE6s_data[2048];
	ld.param.u64 	%rd2, [_Z13getMax_binaryPjS_i_param_0];
	ld.param.u64 	%rd1, [_Z13getMax_binaryPjS_i_param_1];
	cvta.to.global.u64 	%rd3, %rd2;
	mov.u32 	%r1, %tid.x;
	mov.u32 	%r11, %ctaid.x;
	mov.u32 	%r12, %ntid.x;
	mad.lo.s32 	%r13, %r11, %r12, %r1;
	mul.wide.s32 	%rd4, %r13, 4;
	add.s64 	%rd5, %rd3, %rd4;
	ld.global.u32 	%r14, [%rd5];
	shl.b32 	%r15, %r1, 2;
	mov.u32 	%r16, _ZZ13getMax_binaryPjS_iE6s_data;
	add.s32 	%r2, %r16, %r15;
	st.shared.u32 	[%r2], %r14;
	bar.sync 	0;
	setp.gt.u32 	%p1, %r1, 255;
	@%p1 bra 	$L__BB2_3;
	ld.shared.u32 	%r17, [%r2];
	ld.shared.u32 	%r3, [%r2+1024];
	setp.ge.u32 	%p2, %r17, %r3;
	@%p2 bra 	$L__BB2_3;
	st.shared.u32 	[%r2], %r3;
$L__BB2_3:
	bar.sync 	0;
	setp.gt.u32 	%p3, %r1, 127;
	@%p3 bra 	$L__BB2_6;
	ld.shared.u32 	%r18, [%r2];
	ld.shared.u32 	%r4, [%r2+512];
	setp.ge.u32 	%p4, %r18, %r4;
	@%p4 bra 	$L__BB2_6;
	st.shared.u32 	[%r2], %r4;
$L__BB2_6:
	bar.sync 	0;
	setp.gt.u32 	%p5, %r1, 63;
	@%p5 bra 	$L__BB2_9;
	ld.shared.u32 	%r19, [%r2];
	ld.shared.u32 	%r5, [%r2+256];
	setp.ge.u32 	%p6, %r19, %r5;
	@%p6 bra 	$L__BB2_9;
	st.shared.u32 	[%r2], %r5;
$L__BB2_9:
	bar.sync 	0;
	setp.gt.u32 	%p7, %r1, 31;
	@%p7 bra 	$L__BB2_12;
	ld.shared.u32 	%r20, [%r2];
	ld.shared.u32 	%r6, [%r2+128];
	setp.ge.u32 	%p8, %r20, %r6;
	@%p8 bra 	$L__BB2_12;
	st.shared.u32 	[%r2], %r6;
$L__BB2_12:
	bar.sync 	0;
	setp.gt.u32 	%p9, %r1, 15;
	@%p9 bra 	$L__BB2_15;
	ld.shared.u32 	%r21, [%r2];
	ld.shared.u32 	%r7, [%r2+64];
	setp.ge.u32 	%p10, %r21, %r7;
	@%p10 bra 	$L__BB2_15;
	st.shared.u32 	[%r2], %r7;
$L__BB2_15:
	bar.sync 	0;
	setp.gt.u32 	%p11, %r1, 7;
	@%p11 bra 	$L__BB2_18;
	ld.shared.u32 	%r22, [%r2];
	ld.shared.u32 	%r8, [%r2+32];
	setp.ge.u32 	%p12, %r22, %r8;
	@%p12 bra 	$L__BB2_18;
	st.shared.u32 	[%r2], %r8;
$L__BB2_18:
	bar.sync 	0;
	setp.gt.u32 	%p13, %r1, 3;
	@%p13 bra 	$L__BB2_21;
	ld.shared.u32 	%r23, [%r2];
	ld.shared.u32 	%r9, [%r2+16];
	setp.ge.u32 	%p14, %r23, %r9;
	@%p14 bra 	$L__BB2_21;
	st.shared.u32 	[%r2], %r9;
$L__BB2_21:
	bar.sync 	0;
	setp.gt.u32 	%p15, %r1, 1;
	@%p15 bra 	$L__BB2_24;
	ld.shared.u32 	%r24, [%r2];
	ld.shared.u32 	%r10, [%r2+8];
	setp.ge.u32 	%p16, %r24, %r10;
	@%p16 bra 	$L__BB2_24;
	st.shared.u32 	[%r2], %r10;
$L__BB2_24:
	bar.sync 	0;
	setp.ne.s32 	%p17, %r1, 0;
	@%p17 bra 	$L__BB2_26;
	ld.shared.u32 	%r25, [_ZZ13getMax_binaryPjS_iE6s_data];
	cvta.to.global.u64 	%rd6, %rd1;
	atom.global.max.u32 	%r26, [%rd6], %r25;
$L__BB2_26:
	ret;

}


// ===== COMPILED SASS (sm_100) =====

	.target	sm_100

	.elftype	@"ET_EXEC"


//--------------------- .note.nv.tkinfo           --------------------------
	.section	.note.nv.tkinfo,"",@"SHT_NOTE"
	.sectionflags	@"SHF_NOTE_NV_TKINFO"
	.tkinfo
        /*0018*/ 	.word	0x00000002
        /*0030*/ 	.string	""
        /*0030*/ 	.string	"ptxas"
        /*0030*/ 	.string	"Cuda compilation tools, release 13.0, V13.0.88"
        /*0030*/ 	.string	"Build cuda_13.0.r13.0/compiler.36424714_0"
        /*0030*/ 	.string	"-arch sm_100 -m 64 "



//--------------------- .note.nv.cuinfo           --------------------------
	.section	.note.nv.cuinfo,"",@"SHT_NOTE"
	.sectionflags	@"SHF_NOTE_NV_CUINFO"
        /*0018*/ 	.short	0x0002
        /*001a*/ 	.short	0x0064
        /*001c*/ 	.short	0x0082
	.zero		2


//--------------------- .nv.info                  --------------------------
	.section	.nv.info,"",@"SHT_CUDA_INFO"
	.align	4


	//----- nvinfo : EIATTR_REGCOUNT
	.align		4
        /*0000*/ 	.byte	0x04, 0x2f
        /*0002*/ 	.short	(.L_1 - .L_0)
	.align		4
.L_0:
        /*0004*/ 	.word	index@(_Z13getMax_globalPjS_i)
        /*0008*/ 	.word	0x0000000a


	//----- nvinfo : EIATTR_FRAME_SIZE
	.align		4
.L_1:
        /*000c*/ 	.byte	0x04, 0x11
        /*000e*/ 	.short	(.L_3 - .L_2)
	.align		4
.L_2:
        /*0010*/ 	.word	index@(_Z13getMax_globalPjS_i)
        /*0014*/ 	.word	0x00000000


	//----- nvinfo : EIATTR_REGCOUNT
	.align		4
.L_3:
        /*0018*/ 	.byte	0x04, 0x2f
        /*001a*/ 	.short	(.L_5 - .L_4)
	.align		4
.L_4:
        /*001c*/ 	.word	index@(_Z12getMax_localPjS_i)
        /*0020*/ 	.word	0x00000008


	//----- nvinfo : EIATTR_FRAME_SIZE
	.align		4
.L_5:
        /*0024*/ 	.byte	0x04, 0x11
        /*0026*/ 	.short	(.L_7 - .L_6)
	.align		4
.L_6:
        /*0028*/ 	.word	index@(_Z12getMax_localPjS_i)
        /*002c*/ 	.word	0x00000000


	//----- nvinfo : EIATTR_REGCOUNT
	.align		4
.L_7:
        /*0030*/ 	.byte	0x04, 0x2f
        /*0032*/ 	.short	(.L_9 - .L_8)
	.align		4
.L_8:
        /*0034*/ 	.word	index@(_Z13getMax_binaryPjS_i)
        /*0038*/ 	.word	0x00000008


	//----- nvinfo : EIATTR_FRAME_SIZE
	.align		4
.L_9:
        /*003c*/ 	.byte	0x04, 0x11
        /*003e*/ 	.short	(.L_11 - .L_10)
	.align		4
.L_10:
        /*0040*/ 	.word	index@(_Z13getMax_binaryPjS_i)
        /*0044*/ 	.word	0x00000000


	//----- nvinfo : EIATTR_MIN_STACK_SIZE
	.align		4
.L_11:
        /*0048*/ 	.byte	0x04, 0x12
        /*004a*/ 	.short	(.L_13 - .L_12)
	.align		4
.L_12:
        /*004c*/ 	.word	index@(_Z13getMax_binaryPjS_i)
        /*0050*/ 	.word	0x00000000


	//----- nvinfo : EIATTR_MIN_STACK_SIZE
	.align		4
.L_13:
        /*0054*/ 	.byte	0x04, 0x12
        /*0056*/ 	.short	(.L_15 - .L_14)
	.align		4
.L_14:
        /*0058*/ 	.word	index@(_Z12getMax_localPjS_i)
        /*005c*/ 	.word	0x00000000


	//----- nvinfo : EIATTR_MIN_STACK_SIZE
	.align		4
.L_15:
        /*0060*/ 	.byte	0x04, 0x12
        /*0062*/ 	.short	(.L_17 - .L_16)
	.align		4
.L_16:
        /*0064*/ 	.word	index@(_Z13getMax_globalPjS_i)
        /*0068*/ 	.word	0x00000000
.L_17:


//--------------------- .nv.compat                --------------------------
	.section	.nv.compat,"",@"SHT_CUDA_COMPAT_INFO"
	.align	4
        /*0000*/ 	.byte	0x02, 0x09, 0x00, 0x00, 0x02, 0x02, 0x01, 0x00, 0x02, 0x05, 0x05, 0x00, 0x03, 0x07, 0x01, 0x01
        /*0010*/ 	.byte	0x02, 0x03, 0x00, 0x00, 0x02, 0x06, 0x01, 0x00, 0x04, 0x0b, 0x08, 0x00, 0x09, 0x00, 0x00, 0x00
        /*0020*/ 	.byte	0x00, 0x00, 0x00, 0x00


//--------------------- .nv.info._Z13getMax_binaryPjS_i --------------------------
	.section	.nv.info._Z13getMax_binaryPjS_i,"",@"SHT_CUDA_INFO"
	.sectionflags	@""
	.align	4


	//----- nvinfo : EIATTR_CUDA_API_VERSION
	.align		4
        /*0000*/ 	.byte	0x04, 0x37
        /*0002*/ 	.short	(.L_19 - .L_18)
.L_18:
        /*0004*/ 	.word	0x00000082


	//----- nvinfo : EIATTR_KPARAM_INFO
	.align		4
.L_19:
        /*0008*/ 	.byte	0x04, 0x17
        /*000a*/ 	.short	(.L_21 - .L_20)
.L_20:
        /*000c*/ 	.word	0x00000000
        /*0010*/ 	.short	0x0002
        /*0012*/ 	.short	0x0010
        /*0014*/ 	.byte	0x00, 0xf0, 0x11, 0x00


	//----- nvinfo : EIATTR_KPARAM_INFO
	.align		4
.L_21:
        /*0018*/ 	.byte	0x04, 0x17
        /*001a*/ 	.short	(.L_23 - .L_22)
.L_22:
        /*001c*/ 	.word	0x00000000
        /*0020*/ 	.short	0x0001
        /*0022*/ 	.short	0x0008
        /*0024*/ 	.byte	0x00, 0xf5, 0x21, 0x00


	//----- nvinfo : EIATTR_KPARAM_INFO
	.align		4
.L_23:
        /*0028*/ 	.byte	0x04, 0x17
        /*002a*/ 	.short	(.L_25 - .L_24)
.L_24:
        /*002c*/ 	.word	0x00000000
        /*0030*/ 	.short	0x0000
        /*0032*/ 	.short	0x0000
        /*0034*/ 	.byte	0x00, 0xf5, 0x21, 0x00


	//----- nvinfo : EIATTR_SPARSE_MMA_MASK
	.align		4
.L_25:
        /*0038*/ 	.byte	0x03, 0x50
        /*003a*/ 	.short	0x0000


	//----- nvinfo : EIATTR_MAXREG_COUNT
	.align		4
        /*003c*/ 	.byte	0x03, 0x1b
        /*003e*/ 	.short	0x00ff


	//----- nvinfo : EIATTR_NUM_BARRIERS
	.align		4
        /*0040*/ 	.byte	0x02, 0x4c
        /*0042*/ 	.byte	0x01
	.zero		1


	//----- nvinfo : EIATTR_MERCURY_ISA_VERSION
	.align		4
        /*0044*/ 	.byte	0x03, 0x5f
        /*0046*/ 	.short	0x0101


	//----- nvinfo : EIATTR_VRC_CTA_INIT_COUNT
	.align		4
        /*0048*/ 	.byte	0x02, 0x4a
	.zero		1
	.zero		1


	//----- nvinfo : EIATTR_EXIT_INSTR_OFFSETS
	.align		4
        /*004c*/ 	.byte	0x04, 0x1c
        /*004e*/ 	.short	(.L_27 - .L_26)


	//   ....[0]....
.L_26:
        /*0050*/ 	.word	0x00000580


	//   ....[1]....
        /*0054*/ 	.word	0x000005c0


	//----- nvinfo : EIATTR_CRS_STACK_SIZE
	.align		4
.L_27:
        /*0058*/ 	.byte	0x04, 0x1e
        /*005a*/ 	.short	(.L_29 - .L_28)
.L_28:
        /*005c*/ 	.word	0x00000000


	//----- nvinfo : EIATTR_CBANK_PARAM_SIZE
	.align		4
.L_29:
        /*0060*/ 	.byte	0x03, 0x19
        /*0062*/ 	.short	0x0014


	//----- nvinfo : EIATTR_PARAM_CBANK
	.align		4
        /*0064*/ 	.byte	0x04, 0x0a
        /*0066*/ 	.short	(.L_31 - .L_30)
	.align		4
.L_30:
        /*0068*/ 	.word	index@(.nv.constant0._Z13getMax_binaryPjS_i)
        /*006c*/ 	.short	0x0380
        /*006e*/ 	.short	0x0014


	//----- nvinfo : EIATTR_SW_WAR
	.align		4
.L_31:
        /*0070*/ 	.byte	0x04, 0x36
        /*0072*/ 	.short	(.L_33 - .L_32)
.L_32:
        /*0074*/ 	.word	0x00000008
.L_33:


//--------------------- .nv.info._Z12getMax_localPjS_i --------------------------
	.section	.nv.info._Z12getMax_localPjS_i,"",@"SHT_CUDA_INFO"
	.sectionflags	@""
	.align	4


	//----- nvinfo : EIATTR_CUDA_API_VERSION
	.align		4
        /*0000*/ 	.byte	0x04, 0x37
        /*0002*/ 	.short	(.L_35 - .L_34)
.L_34:
        /*0004*/ 	.word	0x00000082


	//----- nvinfo : EIATTR_KPARAM_INFO
	.align		4
.L_35:
        /*0008*/ 	.byte	0x04, 0x17
        /*000a*/ 	.short	(.L_37 - .L_36)
.L_36:
        /*000c*/ 	.word	0x00000000
        /*0010*/ 	.short	0x0002
        /*0012*/ 	.short	0x0010
        /*0014*/ 	.byte	0x00, 0xf0, 0x11, 0x00


	//----- nvinfo : EIATTR_KPARAM_INFO
	.align		4
.L_37:
        /*0018*/ 	.byte	0x04, 0x17
        /*001a*/ 	.short	(.L_39 - .L_38)
.L_38:
        /*001c*/ 	.word	0x00000000
        /*0020*/ 	.short	0x0001
        /*0022*/ 	.short	0x0008
        /*0024*/ 	.byte	0x00, 0xf5, 0x21, 0x00


	//----- nvinfo : EIATTR_KPARAM_INFO
	.align		4
.L_39:
        /*0028*/ 	.byte	0x04, 0x17
        /*002a*/ 	.short	(.L_41 - .L_40)
.L_40:
        /*002c*/ 	.word	0x00000000
        /*0030*/ 	.short	0x0000
        /*0032*/ 	.short	0x0000
        /*0034*/ 	.byte	0x00, 0xf5, 0x21, 0x00


	//----- nvinfo : EIATTR_SPARSE_MMA_MASK
	.align		4
.L_41:
        /*0038*/ 	.byte	0x03, 0x50
        /*003a*/ 	.short	0x0000


	//----- nvinfo : EIATTR_MAXREG_COUNT
	.align		4
        /*003c*/ 	.byte	0x03, 0x1b
        /*003e*/ 	.short	0x00ff


	//----- nvinfo : EIATTR_NUM_BARRIERS
	.align		4
        /*0040*/ 	.byte	0x02, 0x4c
        /*0042*/ 	.byte	0x01
	.zero		1


	//----- nvinfo : EIATTR_MERCURY_ISA_VERSION
	.align		4
        /*0044*/ 	.byte	0x03, 0x5f
        /*0046*/ 	.short	0x0101


	//----- nvinfo : EIATTR_INT_WARP_WIDE_INSTR_OFFSETS
	.align		4
        /*0048*/ 	.byte	0x04, 0x31
        /*004a*/ 	.short	(.L_43 - .L_42)


	//   ....[0]....
.L_42:
        /*004c*/ 	.word	0x000000a0


	//   ....[1]....
        /*0050*/ 	.word	0x00000120


	//----- nvinfo : EIATTR_VRC_CTA_INIT_COUNT
	.align		4
.L_43:
        /*0054*/ 	.byte	0x02, 0x4a
	.zero		1
	.zero		1


	//----- nvinfo : EIATTR_EXIT_INSTR_OFFSETS
	.align		4
        /*0058*/ 	.byte	0x04, 0x1c
        /*005a*/ 	.short	(.L_45 - .L_44)


	//   ....[0]....
.L_44:
        /*005c*/ 	.word	0x00000160


	//   ....[1]....
        /*0060*/ 	.word	0x000001a0


	//----- nvinfo : EIATTR_CBANK_PARAM_SIZE
	.align		4
.L_45:
        /*0064*/ 	.byte	0x03, 0x19
        /*0066*/ 	.short	0x0014


	//----- nvinfo : EIATTR_PARAM_CBANK
	.align		4
        /*0068*/ 	.byte	0x04, 0x0a
        /*006a*/ 	.short	(.L_47 - .L_46)
	.align		4
.L_46:
        /*006c*/ 	.word	index@(.nv.constant0._Z12getMax_localPjS_i)
        /*0070*/ 	.short	0x0380
        /*0072*/ 	.short	0x0014


	//----- nvinfo : EIATTR_SW_WAR
	.align		4
.L_47:
        /*0074*/ 	.byte	0x04, 0x36
        /*0076*/ 	.short	(.L_49 - .L_48)
.L_48:
        /*0078*/ 	.word	0x00000008
.L_49:


//--------------------- .nv.info._Z13getMax_globalPjS_i --------------------------
	.section	.nv.info._Z13getMax_globalPjS_i,"",@"SHT_CUDA_INFO"
	.sectionflags	@""
	.align	4


	//----- nvinfo : EIATTR_CUDA_API_VERSION
	.align		4
        /*0000*/ 	.byte	0x04, 0x37
        /*0002*/ 	.short	(.L_51 - .L_50)
.L_50:
        /*0004*/ 	.word	0x00000082


	//----- nvinfo : EIATTR_KPARAM_INFO
	.align		4
.L_51:
        /*0008*/ 	.byte	0x04, 0x17
        /*000a*/ 	.short	(.L_53 - .L_52)
.L_52:
        /*000c*/ 	.word	0x00000000
        /*0010*/ 	.short	0x0002
        /*0012*/ 	.short	0x0010
        /*0014*/ 	.byte	0x00, 0xf0, 0x11, 0x00


	//----- nvinfo : EIATTR_KPARAM_INFO
	.align		4
.L_53:
        /*0018*/ 	.byte	0x04, 0x17
        /*001a*/ 	.short	(.L_55 - .L_54)
.L_54:
        /*001c*/ 	.word	0x00000000
        /*0020*/ 	.short	0x0001
        /*0022*/ 	.short	0x0008
        /*0024*/ 	.byte	0x00, 0xf5, 0x21, 0x00


	//----- nvinfo : EIATTR_KPARAM_INFO
	.align		4
.L_55:
        /*0028*/ 	.byte	0x04, 0x17
        /*002a*/ 	.short	(.L_57 - .L_56)
.L_56:
        /*002c*/ 	.word	0x00000000
        /*0030*/ 	.short	0x0000
        /*0032*/ 	.short	0x0000
        /*0034*/ 	.byte	0x00, 0xf5, 0x21, 0x00


	//----- nvinfo : EIATTR_SPARSE_MMA_MASK
	.align		4
.L_57:
        /*0038*/ 	.byte	0x03, 0x50
        /*003a*/ 	.short	0x0000


	//----- nvinfo : EIATTR_MAXREG_COUNT
	.align		4
        /*003c*/ 	.byte	0x03, 0x1b
        /*003e*/ 	.short	0x00ff


	//----- nvinfo : EIATTR_MERCURY_ISA_VERSION
	.align		4
        /*0040*/ 	.byte	0x03, 0x5f
        /*0042*/ 	.short	0x0101


	//----- nvinfo : EIATTR_INT_WARP_WIDE_INSTR_OFFSETS
	.align		4
        /*0044*/ 	.byte	0x04, 0x31
        /*0046*/ 	.short	(.L_59 - .L_58)


	//   ....[0]....
.L_58:
        /*0048*/ 	.word	0x000000d0


	//   ....[1]....
        /*004c*/ 	.word	0x00000110


	//----- nvinfo : EIATTR_VRC_CTA_INIT_COUNT
	.align		4
.L_59:
        /*0050*/ 	.byte	0x02, 0x4a
	.zero		1
	.zero		1


	//----- nvinfo : EIATTR_EXIT_INSTR_OFFSETS
	.align		4
        /*0054*/ 	.byte	0x04, 0x1c
        /*0056*/ 	.short	(.L_61 - .L_60)


	//   ....[0]....
.L_60:
        /*0058*/ 	.word	0x00000070


	//   ....[1]....
        /*005c*/ 	.word	0x00000140


	//----- nvinfo : EIATTR_CBANK_PARAM_SIZE
	.align		4
.L_61:
        /*0060*/ 	.byte	0x03, 0x19
        /*0062*/ 	.short	0x0014


	//----- nvinfo : EIATTR_PARAM_CBANK
	.align		4
        /*0064*/ 	.byte	0x04, 0x0a
        /*0066*/ 	.short	(.L_63 - .L_62)
	.align		4
.L_62:
        /*0068*/ 	.word	index@(.nv.constant0._Z13getMax_globalPjS_i)
        /*006c*/ 	.short	0x0380
        /*006e*/ 	.short	0x0014


	//----- nvinfo : EIATTR_SW_WAR
	.align		4
.L_63:
        /*0070*/ 	.byte	0x04, 0x36
        /*0072*/ 	.short	(.L_65 - .L_64)
.L_64:
        /*0074*/ 	.word	0x00000008
.L_65:


//--------------------- .nv.callgraph             --------------------------
	.section	.nv.callgraph,"",@"SHT_CUDA_CALLGRAPH"
	.align	4
	.sectionentsize	8
	.align		4
        /*0000*/ 	.word	0x00000000
	.align		4
        /*0004*/ 	.word	0xffffffff
	.align		4
        /*0008*/ 	.word	0x00000000
	.align		4
        /*000c*/ 	.word	0xfffffffe
	.align		4
        /*0010*/ 	.word	0x00000000
	.align		4
        /*0014*/ 	.word	0xfffffffd
	.align		4
        /*0018*/ 	.word	0x00000000
	.align		4
        /*001c*/ 	.word	0xfffffffc


//--------------------- .text._Z13getMax_binaryPjS_i --------------------------
	.section	.text._Z13getMax_binaryPjS_i,"ax",@progbits
	.align	128
        .global         _Z13getMax_binaryPjS_i
        .type           _Z13getMax_binaryPjS_i,@function
        .size           _Z13getMax_binaryPjS_i,(.L_x_19 - _Z13getMax_binaryPjS_i)
        .other          _Z13getMax_binaryPjS_i,@"STO_CUDA_ENTRY STV_DEFAULT"
_Z13getMax_binaryPjS_i:
.text._Z13getMax_binaryPjS_i:
[----:B------:R-:W-:Y:S01]  /*0000*/  LDC R1, c[0x0][0x37c] ;  /* 0x0000df00ff017b82 */ /* 0x000fe20000000800 */
[----:B------:R-:W0:Y:S07]  /*0010*/  S2R R4, SR_TID.X ;  /* 0x0000000000047919 */ /* 0x000e2e0000002100 */
[----:B------:R-:W0:Y:S01]  /*0020*/  S2UR UR4, SR_CTAID.X ;  /* 0x00000000000479c3 */ /* 0x000e220000002500 */
[----:B------:R-:W1:Y:S07]  /*0030*/  LDCU.64 UR6, c[0x0][0x358] ;  /* 0x00006b00ff0677ac */ /* 0x000e6e0008000a00 */
[----:B------:R-:W0:Y:S08]  /*0040*/  LDC R5, c[0x0][0x360] ;  /* 0x0000d800ff057b82 */ /* 0x000e300000000800 */
[----:B------:R-:W2:Y:S01]  /*0050*/  LDC.64 R2, c[0x0][0x380] ;  /* 0x0000e000ff027b82 */ /* 0x000ea20000000a00 */
[----:B0-----:R-:W-:-:S04]  /*0060*/  IMAD R5, R5, UR4, R4 ;  /* 0x0000000405057c24 */ /* 0x001fc8000f8e0204 */
[----:B--2---:R-:W-:-:S06]  /*0070*/  IMAD.WIDE R2, R5, 0x4, R2 ;  /* 0x0000000405027825 */ /* 0x004fcc00078e0202 */
[----:B-1----:R0:W2:Y:S01]  /*0080*/  LDG.E R2, desc[UR6][R2.64] ;  /* 0x0000000602027981 */ /* 0x0020a2000c1e1900 */
[----:B------:R-:W1:Y:S01]  /*0090*/  S2UR UR5, SR_CgaCtaId ;  /* 0x00000000000579c3 */ /* 0x000e620000008800 */
[----:B------:R-:W-:Y:S01]  /*00a0*/  UMOV UR4, 0x400 ;  /* 0x0000040000047882 */ /* 0x000fe20000000000 */
[C---:B------:R-:W-:Y:S01]  /*00b0*/  ISETP.GT.U32.AND P0, PT, R4.reuse, 0xff, PT ;  /* 0x000000ff0400780c */ /* 0x040fe20003f04070 */
[----:B------:R-:W-:Y:S01]  /*00c0*/  BSSY.RECONVERGENT B0, `(.L_x_0) ;  /* 0x0000010000007945 */ /* 0x000fe20003800200 */
[C---:B------:R-:W-:Y:S02]  /*00d0*/  ISETP.GT.U32.AND P6, PT, R4.reuse, 0x7f, PT ;  /* 0x0000007f0400780c */ /* 0x040fe40003fc4070 */
[C---:B------:R-:W-:Y:S02]  /*00e0*/  ISETP.GT.U32.AND P5, PT, R4.reuse, 0x3f, PT ;  /* 0x0000003f0400780c */ /* 0x040fe40003fa4070 */
[C---:B------:R-:W-:Y:S02]  /*00f0*/  ISETP.GT.U32.AND P4, PT, R4.reuse, 0x1f, PT ;  /* 0x0000001f0400780c */ /* 0x040fe40003f84070 */
[----:B------:R-:W-:-:S02]  /*0100*/  ISETP.GT.U32.AND P3, PT, R4, 0xf, PT ;  /* 0x0000000f0400780c */ /* 0x000fc40003f64070 */
[C---:B------:R-:W-:Y:S02]  /*0110*/  ISETP.GT.U32.AND P2, PT, R4.reuse, 0x7, PT ;  /* 0x000000070400780c */ /* 0x040fe40003f44070 */
[----:B------:R-:W-:Y:S01]  /*0120*/  ISETP.GT.U32.AND P1, PT, R4, 0x3, PT ;  /* 0x000000030400780c */ /* 0x000fe20003f24070 */
[----:B-1----:R-:W-:-:S06]  /*0130*/  ULEA UR4, UR5, UR4, 0x18 ;  /* 0x0000000405047291 */ /* 0x002fcc000f8ec0ff */
[----:B0-----:R-:W-:-:S05]  /*0140*/  LEA R3, R4, UR4, 0x2 ;  /* 0x0000000404037c11 */ /* 0x001fca000f8e10ff */
[----:B--2---:R0:W-:Y:S01]  /*0150*/  STS [R3], R2 ;  /* 0x0000000203007388 */ /* 0x0041e20000000800 */
[----:B------:R-:W-:Y:S06]  /*0160*/  BAR.SYNC.DEFER_BLOCKING 0x0 ;  /* 0x0000000000007b1d */ /* 0x000fec0000010000 */
[----:B------:R-:W-:Y:S05]  /*0170*/  @P0 BRA `(.L_x_1) ;  /* 0x0000000000100947 */ /* 0x000fea0003800000 */
[----:B------:R-:W-:Y:S04]  /*0180*/  LDS R0, [R3] ;  /* 0x0000000003007984 */ /* 0x000fe80000000800 */
[----:B0-----:R-:W0:Y:S02]  /*0190*/  LDS R2, [R3+0x400] ;  /* 0x0004000003027984 */ /* 0x001e240000000800 */
[----:B0-----:R-:W-:-:S13]  /*01a0*/  ISETP.GE.U32.AND P0, PT, R0, R2, PT ;  /* 0x000000020000720c */ /* 0x001fda0003f06070 */
[----:B------:R1:W-:Y:S02]  /*01b0*/  @!P0 STS [R3], R2 ;  /* 0x0000000203008388 */ /* 0x0003e40000000800 */
.L_x_1:
[----:B------:R-:W-:Y:S05]  /*01c0*/  BSYNC.RECONVERGENT B0 ;  /* 0x0000000000007941 */ /* 0x000fea0003800200 */
.L_x_0:
[----:B------:R-:W-:Y:S01]  /*01d0*/  BAR.SYNC.DEFER_BLOCKING 0x0 ;  /* 0x0000000000007b1d */ /* 0x000fe20000010000 */
[----:B------:R-:W-:-:S05]  /*01e0*/  ISETP.GT.U32.AND P0, PT, R4, 0x1, PT ;  /* 0x000000010400780c */ /* 0x000fca0003f04070 */
[----:B------:R-:W-:Y:S04]  /*01f0*/  BSSY.RECONVERGENT B0, `(.L_x_2) ;  /* 0x0000006000007945 */ /* 0x000fe80003800200 */
[----:B------:R-:W-:Y:S05]  /*0200*/  @P6 BRA `(.L_x_3) ;  /* 0x0000000000106947 */ /* 0x000fea0003800000 */
[----:B------:R-:W-:Y:S04]  /*0210*/  LDS R0, [R3] ;  /* 0x0000000003007984 */ /* 0x000fe80000000800 */
[----:B01----:R-:W0:Y:S02]  /*0220*/  LDS R2, [R3+0x200] ;  /* 0x0002000003027984 */ /* 0x003e240000000800 */
[----:B0-----:R-:W-:-:S13]  /*0230*/  ISETP.GE.U32.AND P6, PT, R0, R2, PT ;  /* 0x000000020000720c */ /* 0x001fda0003fc6070 */
[----:B------:R2:W-:Y:S02]  /*0240*/  @!P6 STS [R3], R2 ;  /* 0x000000020300e388 */ /* 0x0005e40000000800 */
.L_x_3:
[----:B------:R-:W-:Y:S05]  /*0250*/  BSYNC.RECONVERGENT B0 ;  /* 0x0000000000007941 */ /* 0x000fea0003800200 */
.L_x_2:
[----:B------:R-:W-:Y:S01]  /*0260*/  BAR.SYNC.DEFER_BLOCKING 0x0 ;  /* 0x0000000000007b1d */ /* 0x000fe20000010000 */
[----:B------:R-:W-:-:S05]  /*0270*/  ISETP.NE.AND P6, PT, R4, RZ, PT ;  /* 0x000000ff0400720c */ /* 0x000fca0003fc5270 */
[----:B------:R-:W-:Y:S04]  /*0280*/  BSSY.RECONVERGENT B0, `(.L_x_4) ;  /* 0x0000006000007945 */ /* 0x000fe80003800200 */
[----:B------:R-:W-:Y:S05]  /*0290*/  @P5 BRA `(.L_x_5) ;  /* 0x0000000000105947 */ /* 0x000fea0003800000 */
[----:B------:R-:W-:Y:S04]  /*02a0*/  LDS R0, [R3] ;  /* 0x0000000003007984 */ /* 0x000fe80000000800 */
[----:B012---:R-:W0:Y:S02]  /*02b0*/  LDS R2, [R3+0x100] ;  /* 0x0001000003027984 */ /* 0x007e240000000800 */
[----:B0-----:R-:W-:-:S13]  /*02c0*/  ISETP.GE.U32.AND P5, PT, R0, R2, PT ;  /* 0x000000020000720c */ /* 0x001fda0003fa6070 */
[----:B------:R3:W-:Y:S02]  /*02d0*/  @!P5 STS [R3], R2 ;  /* 0x000000020300d388 */ /* 0x0007e40000000800 */
.L_x_5:
[----:B------:R-:W-:Y:S05]  /*02e0*/  BSYNC.RECONVERGENT B0 ;  /* 0x0000000000007941 */ /* 0x000fea0003800200 */
.L_x_4:
[----:B------:R-:W-:Y:S06]  /*02f0*/  BAR.SYNC.DEFER_BLOCKING 0x0 ;  /* 0x0000000000007b1d */ /* 0x000fec0000010000 */
[----:B------:R-:W-:Y:S04]  /*0300*/  BSSY.RECONVERGENT B0, `(.L_x_6) ;  /* 0x0000006000007945 */ /* 0x000fe80003800200 */
[----:B------:R-:W-:Y:S05]  /*0310*/  @P4 BRA `(.L_x_7) ;  /* 0x0000000000104947 */ /* 0x000fea0003800000 */
[----:B------:R-:W-:Y:S04]  /*0320*/  LDS R0, [R3] ;  /* 0x0000000003007984 */ /* 0x000fe80000000800 */
[----:B0123--:R-:W0:Y:S02]  /*0330*/  LDS R2, [R3+0x80] ;  /* 0x0000800003027984 */ /* 0x00fe240000000800 */
[----:B0-----:R-:W-:-:S13]  /*0340*/  ISETP.GE.U32.AND P4, PT, R0, R2, PT ;  /* 0x000000020000720c */ /* 0x001fda0003f86070 */
[----:B------:R4:W-:Y:S02]  /*0350*/  @!P4 STS [R3], R2 ;  /* 0x000000020300c388 */ /* 0x0009e40000000800 */
.L_x_7:
[----:B------:R-:W-:Y:S05]  /*0360*/  BSYNC.RECONVERGENT B0 ;  /* 0x0000000000007941 */ /* 0x000fea0003800200 */
.L_x_6:
[----:B------:R-:W-:Y:S06]  /*0370*/  BAR.SYNC.DEFER_BLOCKING 0x0 ;  /* 0x0000000000007b1d */ /* 0x000fec0000010000 */
[----:B------:R-:W-:Y:S04]  /*0380*/  BSSY.RECONVERGENT B0, `(.L_x_8) ;  /* 0x0000006000007945 */ /* 0x000fe80003800200 */
[----:B------:R-:W-:Y:S05]  /*0390*/  @P3 BRA `(.L_x_9) ;  /* 0x0000000000103947 */ /* 0x000fea0003800000 */
[----:B------:R-:W-:Y:S04]  /*03a0*/  LDS R0, [R3] ;  /* 0x0000000003007984 */ /* 0x000fe80000000800 */
[----:B01234-:R-:W0:Y:S02]  /*03b0*/  LDS R2, [R3+0x40] ;  /* 0x0000400003027984 */ /* 0x01fe240000000800 */
[----:B0-----:R-:W-:-:S13]  /*03c0*/  ISETP.GE.U32.AND P3, PT, R0, R2, PT ;  /* 0x000000020000720c */ /* 0x001fda0003f66070 */
[----:B------:R0:W-:Y:S02]  /*03d0*/  @!P3 STS [R3], R2 ;  /* 0x000000020300b388 */ /* 0x0001e40000000800 */
.L_x_9:
[----:B------:R-:W-:Y:S05]  /*03e0*/  BSYNC.RECONVERGENT B0 ;  /* 0x0000000000007941 */ /* 0x000fea0003800200 */
.L_x_8:
[----:B------:R-:W-:Y:S06]  /*03f0*/  BAR.SYNC.DEFER_BLOCKING 0x0 ;  /* 0x0000000000007b1d */ /* 0x000fec0000010000 */
[----:B------:R-:W-:Y:S04]  /*0400*/  BSSY.RECONVERGENT B0, `(.L_x_10) ;  /* 0x0000006000007945 */ /* 0x000fe80003800200 */
[----:B------:R-:W-:Y:S05]  /*0410*/  @P2 BRA `(.L_x_11) ;  /* 0x0000000000102947 */ /* 0x000fea0003800000 */
[----:B------:R-:W-:Y:S04]  /*0420*/  LDS R0, [R3] ;  /* 0x0000000003007984 */ /* 0x000fe80000000800 */
[----:B01234-:R-:W0:Y:S02]  /*0430*/  LDS R2, [R3+0x20] ;  /* 0x0000200003027984 */ /* 0x01fe240000000800 */
[----:B0-----:R-:W-:-:S13]  /*0440*/  ISETP.GE.U32.AND P2, PT, R0, R2, PT ;  /* 0x000000020000720c */ /* 0x001fda0003f46070 */
[----:B------:R0:W-:Y:S02]  /*0450*/  @!P2 STS [R3], R2 ;  /* 0x000000020300a388 */ /* 0x0001e40000000800 */
.L_x_11:
[----:B------:R-:W-:Y:S05]  /*0460*/  BSYNC.RECONVERGENT B0 ;  /* 0x0000000000007941 */ /* 0x000fea0003800200 */
.L_x_10:
[----:B------:R-:W-:Y:S06]  /*0470*/  BAR.SYNC.DEFER_BLOCKING 0x0 ;  /* 0x0000000000007b1d */ /* 0x000fec0000010000 */
[----:B------:R-:W-:Y:S04]  /*0480*/  BSSY.RECONVERGENT B0, `(.L_x_12) ;  /* 0x0000006000007945 */ /* 0x000fe80003800200 */
[----:B------:R-:W-:Y:S05]  /*0490*/  @P1 BRA `(.L_x_13) ;  /* 0x0000000000101947 */ /* 0x000fea0003800000 */
[----:B------:R-:W-:Y:S04]  /*04a0*/  LDS R0, [R3] ;  /* 0x0000000003007984 */ /* 0x000fe80000000800 */
[----:B01234-:R-:W0:Y:S02]  /*04b0*/  LDS R2, [R3+0x10] ;  /* 0x0000100003027984 */ /* 0x01fe240000000800 */
[----:B0-----:R-:W-:-:S13]  /*04c0*/  ISETP.GE.U32.AND P1, PT, R0, R2, PT ;  /* 0x000000020000720c */ /* 0x001fda0003f26070 */
[----:B------:R0:W-:Y:S02]  /*04d0*/  @!P1 STS [R3], R2 ;  /* 0x0000000203009388 */ /* 0x0001e40000000800 */
.L_x_13:
[----:B------:R-:W-:Y:S05]  /*04e0*/  BSYNC.RECONVERGENT B0 ;  /* 0x0000000000007941 */ /* 0x000fea0003800200 */
.L_x_12:
[----:B------:R-:W-:Y:S06]  /*04f0*/  BAR.SYNC.DEFER_BLOCKING 0x0 ;  /* 0x0000000000007b1d */ /* 0x000fec0000010000 */
[----:B------:R-:W-:Y:S04]  /*0500*/  BSSY.RECONVERGENT B0, `(.L_x_14) ;  /* 0x0000006000007945 */ /* 0x000fe80003800200 */
[----:B------:R-:W-:Y:S05]  /*0510*/  @P0 BRA `(.L_x_15) ;  /* 0x0000000000100947 */ /* 0x000fea0003800000 */
[----:B------:R-:W-:Y:S04]  /*0520*/  LDS R0, [R3] ;  /* 0x0000000003007984 */ /* 0x000fe80000000800 */
[----:B01234-:R-:W0:Y:S02]  /*0530*/  LDS R2, [R3+0x8] ;  /* 0x0000080003027984 */ /* 0x01fe240000000800 */
[----:B0-----:R-:W-:-:S13]  /*0540*/  ISETP.GE.U32.AND P0, PT, R0, R2, PT ;  /* 0x000000020000720c */ /* 0x001fda0003f06070 */
[----:B------:R0:W-:Y:S02]  /*0550*/  @!P0 STS [R3], R2 ;  /* 0x0000000203008388 */ /* 0x0001e40000000800 */
.L_x_15:
[----:B------:R-:W-:Y:S05]  /*0560*/  BSYNC.RECONVERGENT B0 ;  /* 0x0000000000007941 */ /* 0x000fea0003800200 */
.L_x_14:
[----:B------:R-:W-:Y:S06]  /*0570*/  BAR.SYNC.DEFER_BLOCKING 0x0 ;  /* 0x0000000000007b1d */ /* 0x000fec0000010000 */
[----:B------:R-:W-:Y:S05]  /*0580*/  @P6 EXIT ;  /* 0x000000000000694d */ /* 0x000fea0003800000 */
[----:B------:R-:W5:Y:S01]  /*0590*/  LDS R5, [UR4] ;  /* 0x00000004ff057984 */ /* 0x000f620008000800 */
[----:B01234-:R-:W5:Y:S03]  /*05a0*/  LDC.64 R2, c[0x0][0x388] ;  /* 0x0000e200ff027b82 */ /* 0x01ff660000000a00 */
[----:B-----5:R-:W-:Y:S01]  /*05b0*/  REDG.E.MAX.STRONG.GPU desc[UR6][R2.64], R5 ;  /* 0x000000050200798e */ /* 0x020fe2000d12e106 */
[----:B------:R-:W-:Y:S05]  /*05c0*/  EXIT ;  /* 0x000000000000794d */ /* 0x000fea0003800000 */
.L_x_16:
[----:B------:R-:W-:-:S00]  /*05d0*/  BRA `(.L_x_16) ;  /* 0xfffffffc00fc7947 */ /* 0x000fc0000383ffff */
[----:B------:R-:W-:-:S00]  /*05e0*/  NOP ;  /* 0x0000000000007918 */ /* 0x000fc00000000000 */
        /* <DEDUP_REMOVED lines=9> */
.L_x_19:


//--------------------- .text._Z12getMax_localPjS_i --------------------------
	.section	.text._Z12getMax_localPjS_i,"ax",@progbits
	.align	128
        .global         _Z12getMax_localPjS_i
        .type           _Z12getMax_localPjS_i,@function
        .size           _Z12getMax_localPjS_i,(.L_x_20 - _Z12getMax_localPjS_i)
        .other          _Z12getMax_localPjS_i,@"STO_CUDA_ENTRY STV_DEFAULT"
_Z12getMax_localPjS_i:
.text._Z12getMax_localPjS_i:
[----:B------:R-:W-:Y:S01]  /*0000*/  LDC R1, c[0x0][0x37c] ;  /* 0x0000df00ff017b82 */ /* 0x000fe20000000800 */
[----:B------:R-:W0:Y:S07]  /*0010*/  S2R R0, SR_TID.X ;  /* 0x0000000000007919 */ /* 0x000e2e0000002100 */
[----:B------:R-:W1:Y:S01]  /*0020*/  LDC.64 R2, c[0x0][0x380] ;  /* 0x0000e000ff027b82 */ /* 0x000e620000000a00 */
[----:B------:R-:W0:Y:S01]  /*0030*/  LDCU UR4, c[0x0][0x360] ;  /* 0x00006c00ff0477ac */ /* 0x000e220008000800 */
[----:B------:R-:W0:Y:S01]  /*0040*/  S2R R5, SR_CTAID.X ;  /* 0x0000000000057919 */ /* 0x000e220000002500 */
[----:B------:R-:W2:Y:S01]  /*0050*/  LDCU.64 UR6, c[0x0][0x358] ;  /* 0x00006b00ff0677ac */ /* 0x000ea20008000a00 */
[----:B0-----:R-:W-:-:S04]  /*0060*/  IMAD R5, R5, UR4, R0 ;  /* 0x0000000405057c24 */ /* 0x001fc8000f8e0200 */
[----:B-1----:R-:W-:-:S06]  /*0070*/  IMAD.WIDE R2, R5, 0x4, R2 ;  /* 0x0000000405027825 */ /* 0x002fcc00078e0202 */
[----:B--2---:R-:W2:Y:S01]  /*0080*/  LDG.E R2, desc[UR6][R2.64] ;  /* 0x0000000602027981 */ /* 0x004ea2000c1e1900 */
[----:B------:R-:W0:Y:S01]  /*0090*/  S2UR UR5, SR_CgaCtaId ;  /* 0x00000000000579c3 */ /* 0x000e220000008800 */
[----:B------:R-:W-:Y:S01]  /*00a0*/  VOTEU.ANY UR4, UPT, PT ;  /* 0x0000000000047886 */ /* 0x000fe200038e0100 */
[----:B------:R-:W-:Y:S01]  /*00b0*/  ISETP.NE.AND P0, PT, R0, RZ, PT ;  /* 0x000000ff0000720c */ /* 0x000fe20003f05270 */
[----:B------:R-:W1:Y:S01]  /*00c0*/  S2R R4, SR_LANEID ;  /* 0x0000000000047919 */ /* 0x000e620000000000 */
[----:B------:R-:W-:-:S06]  /*00d0*/  UFLO.U32 UR4, UR4 ;  /* 0x00000004000472bd */ /* 0x000fcc00080e0000 */
[----:B-1----:R-:W-:Y:S01]  /*00e0*/  ISETP.EQ.U32.AND P1, PT, R4, UR4, PT ;  /* 0x0000000404007c0c */ /* 0x002fe2000bf22070 */
[----:B------:R-:W-:Y:S02]  /*00f0*/  UMOV UR4, 0x400 ;  /* 0x0000040000047882 */ /* 0x000fe40000000000 */
[----:B0-----:R-:W-:-:S09]  /*0100*/  ULEA UR4, UR5, UR4, 0x18 ;  /* 0x0000000405047291 */ /* 0x001fd2000f8ec0ff */
[----:B------:R-:W-:Y:S01]  /*0110*/  @!P0 STS [UR4], RZ ;  /* 0x000000ffff008988 */ /* 0x000fe20008000804 */
[----:B--2---:R-:W-:-:S13]  /*0120*/  CREDUX.MAX UR8, R2 ;  /* 0x00000000020872cc */ /* 0x004fda0000000000 */
[----:B------:R-:W-:-:S05]  /*0130*/  MOV R0, UR8 ;  /* 0x0000000800007c02 */ /* 0x000fca0008000f00 */
[----:B------:R0:W-:Y:S01]  /*0140*/  @P1 ATOMS.MAX RZ, [UR4], R0 ;  /* 0x00000000ffff198c */ /* 0x0001e20009000004 */
[----:B------:R-:W-:Y:S06]  /*0150*/  BAR.SYNC.DEFER_BLOCKING 0x0 ;  /* 0x0000000000007b1d */ /* 0x000fec0000010000 */
[----:B------:R-:W-:Y:S05]  /*0160*/  @P0 EXIT ;  /* 0x000000000000094d */ /* 0x000fea0003800000 */
[----:B------:R-:W1:Y:S01]  /*0170*/  LDS R5, [UR4] ;  /* 0x00000004ff057984 */ /* 0x000e620008000800 */
[----:B------:R-:W1:Y:S03]  /*0180*/  LDC.64 R2, c[0x0][0x388] ;  /* 0x0000e200ff027b82 */ /* 0x000e660000000a00 */
[----:B-1----:R-:W-:Y:S01]  /*0190*/  REDG.E.MAX.STRONG.GPU desc[UR6][R2.64], R5 ;  /* 0x000000050200798e */ /* 0x002fe2000d12e106 */
[----:B------:R-:W-:Y:S05]  /*01a0*/  EXIT ;  /* 0x000000000000794d */ /* 0x000fea0003800000 */
.L_x_17:
        /* <DEDUP_REMOVED lines=13> */
.L_x_20:


//--------------------- .text._Z13getMax_globalPjS_i --------------------------
	.section	.text._Z13getMax_globalPjS_i,"ax",@progbits
	.align	128
        .global         _Z13getMax_globalPjS_i
        .type           _Z13getMax_globalPjS_i,@function
        .size           _Z13getMax_globalPjS_i,(.L_x_21 - _Z13getMax_globalPjS_i)
        .other          _Z13getMax_globalPjS_i,@"STO_CUDA_ENTRY STV_DEFAULT"
_Z13getMax_globalPjS_i:
.text._Z13getMax_globalPjS_i:
[----:B------:R-:W-:Y:S01]  /*0000*/  LDC R1, c[0x0][0x37c] ;  /* 0x0000df00ff017b82 */ /* 0x000fe20000000800 */
[----:B------:R-:W0:Y:S07]  /*0010*/  S2R R0, SR_TID.X ;  /* 0x0000000000007919 */ /* 0x000e2e0000002100 */
[----:B------:R-:W0:Y:S01]  /*0020*/  S2UR UR4, SR_CTAID.X ;  /* 0x00000000000479c3 */ /* 0x000e220000002500 */
[----:B------:R-:W1:Y:S07]  /*0030*/  LDCU UR5, c[0x0][0x390] ;  /* 0x00007200ff0577ac */ /* 0x000e6e0008000800 */
[----:B------:R-:W0:Y:S02]  /*0040*/  LDC R5, c[0x0][0x360] ;  /* 0x0000d800ff057b82 */ /* 0x000e240000000800 */
[----:B0-----:R-:W-:-:S05]  /*0050*/  IMAD R5, R5, UR4, R0 ;  /* 0x0000000405057c24 */ /* 0x001fca000f8e0200 */
[----:B-1----:R-:W-:-:S13]  /*0060*/  ISETP.GE.AND P0, PT, R5, UR5, PT ;  /* 0x0000000505007c0c */ /* 0x002fda000bf06270 */
[----:B------:R-:W-:Y:S05]  /*0070*/  @P0 EXIT ;  /* 0x000000000000094d */ /* 0x000fea0003800000 */
[----:B------:R-:W0:Y:S01]  /*0080*/  LDC.64 R2, c[0x0][0x380] ;  /* 0x0000e000ff027b82 */ /* 0x000e220000000a00 */
[----:B------:R-:W1:Y:S01]  /*0090*/  LDCU.64 UR6, c[0x0][0x358] ;  /* 0x00006b00ff0677ac */ /* 0x000e620008000a00 */
[----:B0-----:R-:W-:-:S06]  /*00a0*/  IMAD.WIDE R2, R5, 0x4, R2 ;  /* 0x0000000405027825 */ /* 0x001fcc00078e0202 */
[----:B-1----:R-:W2:Y:S01]  /*00b0*/  LDG.E R2, desc[UR6][R2.64] ;  /* 0x0000000602027981 */ /* 0x002ea2000c1e1900 */
[----:B------:R-:W0:Y:S01]  /*00c0*/  LDC.64 R4, c[0x0][0x388] ;  /* 0x0000e200ff047b82 */ /* 0x000e220000000a00 */
[----:B------:R-:W-:Y:S01]  /*00d0*/  VOTEU.ANY UR4, UPT, PT ;  /* 0x0000000000047886 */ /* 0x000fe200038e0100 */
[----:B------:R-:W1:Y:S01]  /*00e0*/  S2R R0, SR_LANEID ;  /* 0x0000000000007919 */ /* 0x000e620000000000 */
[----:B------:R-:W-:-:S06]  /*00f0*/  UFLO.U32 UR4, UR4 ;  /* 0x00000004000472bd */ /* 0x000fcc00080e0000 */
[----:B-1----:R-:W-:Y:S02]  /*0100*/  ISETP.EQ.U32.AND P0, PT, R0, UR4, PT ;  /* 0x0000000400007c0c */ /* 0x002fe4000bf02070 */
[----:B--2---:R-:W-:-:S13]  /*0110*/  CREDUX.MAX UR5, R2 ;  /* 0x00000000020572cc */ /* 0x004fda0000000000 */
[----:B------:R-:W-:-:S05]  /*0120*/  MOV R7, UR5 ;  /* 0x0000000500077c02 */ /* 0x000fca0008000f00 */
[----:B0-----:R-:W-:Y:S01]  /*0130*/  @P0 REDG.E.MAX.STRONG.GPU desc[UR6][R4.64], R7 ;  /* 0x000000070400098e */ /* 0x001fe2000d12e106 */
[----:B------:R-:W-:Y:S05]  /*0140*/  EXIT ;  /* 0x000000000000794d */ /* 0x000fea0003800000 */
.L_x_18:
        /* <DEDUP_REMOVED lines=11> */
.L_x_21:


//--------------------- .nv.shared._Z13getMax_binaryPjS_i --------------------------
	.section	.nv.shared._Z13getMax_binaryPjS_i,"aw",@nobits
	.sectionflags	@""
	.align	4
.nv.shared._Z13getMax_binaryPjS_i:
	.zero		3072


//--------------------- .nv.shared.reserved.0     --------------------------
	.section	.nv.shared.reserved.0,"aw",@nobits
	.weak		__nv_reservedSMEM_offset_0_alias
	.size		__nv_reservedSMEM_offset_0_alias, 0, 64
	.other		__nv_reservedSMEM_offset_0_alias,@"STO_CUDA_RESERVED_SHARED STV_DEFAULT"
__nv_reservedSMEM_offset_0_alias:
	.zero		0
	.zero		64


//--------------------- .nv.shared._Z12getMax_localPjS_i --------------------------
	.section	.nv.shared._Z12getMax_localPjS_i,"aw",@nobits
	.sectionflags	@""
	.align	4
.nv.shared._Z12getMax_localPjS_i:
	.zero		1028


//--------------------- .nv.constant0._Z13getMax_binaryPjS_i --------------------------
	.section	.nv.constant0._Z13getMax_binaryPjS_i,"a",@progbits
	.sectionflags	@""
	.align	4
.nv.constant0._Z13getMax_binaryPjS_i:
	.zero		916


//--------------------- .nv.constant0._Z12getMax_localPjS_i --------------------------
	.section	.nv.constant0._Z12getMax_localPjS_i,"a",@progbits
	.sectionflags	@""
	.align	4
.nv.constant0._Z12getMax_localPjS_i:
	.zero		916


//--------------------- .nv.constant0._Z13getMax_globalPjS_i --------------------------
	.section	.nv.constant0._Z13getMax_globalPjS_i,"a",@progbits
	.sectionflags	@""
	.align	4
.nv.constant0._Z13getMax_globalPjS_i:
	.zero		916


//--------------------- SYMBOLS --------------------------

	.type		.nv.reservedSmem.offset0,@object
	.size		.nv.reservedSmem.offset0,0x4
	.type		.nv.reservedSmem.cap,@object
	.size		.nv.reservedSmem.cap,0x4
